//
// Generated by NVIDIA NVVM Compiler
//
// Compiler Build ID: CL-36424714
// Cuda compilation tools, release 13.0, V13.0.88
// Based on NVVM 20.0.0
//

.version 9.0
.target sm_100
.address_size 64

	// .globl	_Z4initP17curandStateXORWOW
.global .align 4 .b8 precalc_xorwow_matrix[102400];
.global .align 4 .b8 precalc_xorwow_offset_matrix[102400];
.global .align 4 .b8 mrg32k3aM1[2304];
.global .align 4 .b8 mrg32k3aM2[2304];
.global .align 4 .b8 mrg32k3aM1SubSeq[2016];
.global .align 4 .b8 mrg32k3aM2SubSeq[2016];
.global .align 4 .b8 mrg32k3aM1Seq[2304];
.global .align 4 .b8 mrg32k3aM2Seq[2304];
.const .align 8 .b8 __cr_lgamma_table[72];

.visible .entry _Z4initP17curandStateXORWOW(
	.param .u64 .ptr .align 1 _Z4initP17curandStateXORWOW_param_0
)
{
	.reg .pred 	%p<24>;
	.reg .b32 	%r<406>;
	.reg .b64 	%rd<18>;

	ld.param.u64 	%rd8, [_Z4initP17curandStateXORWOW_param_0];
	cvta.to.global.u64 	%rd9, %rd8;
	mov.u32 	%r182, %ctaid.x;
	mov.u32 	%r183, %ntid.x;
	mov.u32 	%r184, %tid.x;
	mad.lo.s32 	%r185, %r182, %r183, %r184;
	cvt.s64.s32 	%rd17, %r185;
	mul.wide.s32 	%rd10, %r185, 48;
	add.s64 	%rd2, %rd9, %rd10;
	mov.b32 	%r186, 1593684748;
	mov.b32 	%r187, 832094735;
	st.global.v2.u32 	[%rd2], {%r187, %r186};
	mov.b32 	%r188, -123459836;
	mov.b32 	%r189, 1111207954;
	st.global.v2.u32 	[%rd2+8], {%r189, %r188};
	mov.b32 	%r190, 1476011280;
	mov.b32 	%r191, -589760388;
	st.global.v2.u32 	[%rd2+16], {%r191, %r190};
	setp.eq.s32 	%p1, %r185, 0;
	@%p1 bra 	$L__BB0_42;
	mov.b32 	%r312, 0;
	mov.u64 	%rd12, precalc_xorwow_matrix;
$L__BB0_2:
	and.b64  	%rd4, %rd17, 3;
	setp.eq.s64 	%p2, %rd4, 0;
	@%p2 bra 	$L__BB0_41;
	mul.wide.u32 	%rd11, %r312, 3200;
	add.s64 	%rd5, %rd12, %rd11;
	cvt.u32.u64 	%r2, %rd4;
	mov.b32 	%r313, 0;
$L__BB0_4:
	mov.b32 	%r326, 0;
	mov.u32 	%r327, %r326;
	mov.u32 	%r328, %r326;
	mov.u32 	%r329, %r326;
	mov.u32 	%r330, %r326;
	mov.u32 	%r319, %r326;
$L__BB0_5:
	mul.wide.u32 	%rd13, %r319, 4;
	add.s64 	%rd14, %rd2, %rd13;
	ld.global.u32 	%r10, [%rd14+4];
	shl.b32 	%r11, %r319, 5;
	mov.b32 	%r325, 0;
$L__BB0_6:
	.pragma "nounroll";
	shr.u32 	%r196, %r10, %r325;
	and.b32  	%r197, %r196, 1;
	setp.eq.b32 	%p3, %r197, 1;
	not.pred 	%p4, %p3;
	add.s32 	%r198, %r11, %r325;
	mul.lo.s32 	%r199, %r198, 5;
	mul.wide.u32 	%rd15, %r199, 4;
	add.s64 	%rd6, %rd5, %rd15;
	@%p4 bra 	$L__BB0_8;
	ld.global.u32 	%r200, [%rd6];
	xor.b32  	%r330, %r330, %r200;
	ld.global.u32 	%r201, [%rd6+4];
	xor.b32  	%r329, %r329, %r201;
	ld.global.u32 	%r202, [%rd6+8];
	xor.b32  	%r328, %r328, %r202;
	ld.global.u32 	%r203, [%rd6+12];
	xor.b32  	%r327, %r327, %r203;
	ld.global.u32 	%r204, [%rd6+16];
	xor.b32  	%r326, %r326, %r204;
$L__BB0_8:
	and.b32  	%r206, %r196, 2;
	setp.eq.s32 	%p5, %r206, 0;
	@%p5 bra 	$L__BB0_10;
	ld.global.u32 	%r207, [%rd6+20];
	xor.b32  	%r330, %r330, %r207;
	ld.global.u32 	%r208, [%rd6+24];
	xor.b32  	%r329, %r329, %r208;
	ld.global.u32 	%r209, [%rd6+28];
	xor.b32  	%r328, %r328, %r209;
	ld.global.u32 	%r210, [%rd6+32];
	xor.b32  	%r327, %r327, %r210;
	ld.global.u32 	%r211, [%rd6+36];
	xor.b32  	%r326, %r326, %r211;
$L__BB0_10:
	and.b32  	%r213, %r196, 4;
	setp.eq.s32 	%p6, %r213, 0;
	@%p6 bra 	$L__BB0_12;
	ld.global.u32 	%r214, [%rd6+40];
	xor.b32  	%r330, %r330, %r214;
	ld.global.u32 	%r215, [%rd6+44];
	xor.b32  	%r329, %r329, %r215;
	ld.global.u32 	%r216, [%rd6+48];
	xor.b32  	%r328, %r328, %r216;
	ld.global.u32 	%r217, [%rd6+52];
	xor.b32  	%r327, %r327, %r217;
	ld.global.u32 	%r218, [%rd6+56];
	xor.b32  	%r326, %r326, %r218;
$L__BB0_12:
	and.b32  	%r220, %r196, 8;
	setp.eq.s32 	%p7, %r220, 0;
	@%p7 bra 	$L__BB0_14;
	ld.global.u32 	%r221, [%rd6+60];
	xor.b32  	%r330, %r330, %r221;
	ld.global.u32 	%r222, [%rd6+64];
	xor.b32  	%r329, %r329, %r222;
	ld.global.u32 	%r223, [%rd6+68];
	xor.b32  	%r328, %r328, %r223;
	ld.global.u32 	%r224, [%rd6+72];
	xor.b32  	%r327, %r327, %r224;
	ld.global.u32 	%r225, [%rd6+76];
	xor.b32  	%r326, %r326, %r225;
$L__BB0_14:
	and.b32  	%r227, %r196, 16;
	setp.eq.s32 	%p8, %r227, 0;
	@%p8 bra 	$L__BB0_16;
	ld.global.u32 	%r228, [%rd6+80];
	xor.b32  	%r330, %r330, %r228;
	ld.global.u32 	%r229, [%rd6+84];
	xor.b32  	%r329, %r329, %r229;
	ld.global.u32 	%r230, [%rd6+88];
	xor.b32  	%r328, %r328, %r230;
	ld.global.u32 	%r231, [%rd6+92];
	xor.b32  	%r327, %r327, %r231;
	ld.global.u32 	%r232, [%rd6+96];
	xor.b32  	%r326, %r326, %r232;
$L__BB0_16:
	and.b32  	%r234, %r196, 32;
	setp.eq.s32 	%p9, %r234, 0;
	@%p9 bra 	$L__BB0_18;
	ld.global.u32 	%r235, [%rd6+100];
	xor.b32  	%r330, %r330, %r235;
	ld.global.u32 	%r236, [%rd6+104];
	xor.b32  	%r329, %r329, %r236;
	ld.global.u32 	%r237, [%rd6+108];
	xor.b32  	%r328, %r328, %r237;
	ld.global.u32 	%r238, [%rd6+112];
	xor.b32  	%r327, %r327, %r238;
	ld.global.u32 	%r239, [%rd6+116];
	xor.b32  	%r326, %r326, %r239;
$L__BB0_18:
	and.b32  	%r241, %r196, 64;
	setp.eq.s32 	%p10, %r241, 0;
	@%p10 bra 	$L__BB0_20;
	ld.global.u32 	%r242, [%rd6+120];
	xor.b32  	%r330, %r330, %r242;
	ld.global.u32 	%r243, [%rd6+124];
	xor.b32  	%r329, %r329, %r243;
	ld.global.u32 	%r244, [%rd6+128];
	xor.b32  	%r328, %r328, %r244;
	ld.global.u32 	%r245, [%rd6+132];
	xor.b32  	%r327, %r327, %r245;
	ld.global.u32 	%r246, [%rd6+136];
	xor.b32  	%r326, %r326, %r246;
$L__BB0_20:
	and.b32  	%r248, %r196, 128;
	setp.eq.s32 	%p11, %r248, 0;
	@%p11 bra 	$L__BB0_22;
	ld.global.u32 	%r249, [%rd6+140];
	xor.b32  	%r330, %r330, %r249;
	ld.global.u32 	%r250, [%rd6+144];
	xor.b32  	%r329, %r329, %r250;
	ld.global.u32 	%r251, [%rd6+148];
	xor.b32  	%r328, %r328, %r251;
	ld.global.u32 	%r252, [%rd6+152];
	xor.b32  	%r327, %r327, %r252;
	ld.global.u32 	%r253, [%rd6+156];
	xor.b32  	%r326, %r326, %r253;
$L__BB0_22:
	and.b32  	%r255, %r196, 256;
	setp.eq.s32 	%p12, %r255, 0;
	@%p12 bra 	$L__BB0_24;
	ld.global.u32 	%r256, [%rd6+160];
	xor.b32  	%r330, %r330, %r256;
	ld.global.u32 	%r257, [%rd6+164];
	xor.b32  	%r329, %r329, %r257;
	ld.global.u32 	%r258, [%rd6+168];
	xor.b32  	%r328, %r328, %r258;
	ld.global.u32 	%r259, [%rd6+172];
	xor.b32  	%r327, %r327, %r259;
	ld.global.u32 	%r260, [%rd6+176];
	xor.b32  	%r326, %r326, %r260;
$L__BB0_24:
	and.b32  	%r262, %r196, 512;
	setp.eq.s32 	%p13, %r262, 0;
	@%p13 bra 	$L__BB0_26;
	ld.global.u32 	%r263, [%rd6+180];
	xor.b32  	%r330, %r330, %r263;
	ld.global.u32 	%r264, [%rd6+184];
	xor.b32  	%r329, %r329, %r264;
	ld.global.u32 	%r265, [%rd6+188];
	xor.b32  	%r328, %r328, %r265;
	ld.global.u32 	%r266, [%rd6+192];
	xor.b32  	%r327, %r327, %r266;
	ld.global.u32 	%r267, [%rd6+196];
	xor.b32  	%r326, %r326, %r267;
$L__BB0_26:
	and.b32  	%r269, %r196, 1024;
	setp.eq.s32 	%p14, %r269, 0;
	@%p14 bra 	$L__BB0_28;
	ld.global.u32 	%r270, [%rd6+200];
	xor.b32  	%r330, %r330, %r270;
	ld.global.u32 	%r271, [%rd6+204];
	xor.b32  	%r329, %r329, %r271;
	ld.global.u32 	%r272, [%rd6+208];
	xor.b32  	%r328, %r328, %r272;
	ld.global.u32 	%r273, [%rd6+212];
	xor.b32  	%r327, %r327, %r273;
	ld.global.u32 	%r274, [%rd6+216];
	xor.b32  	%r326, %r326, %r274;
$L__BB0_28:
	and.b32  	%r276, %r196, 2048;
	setp.eq.s32 	%p15, %r276, 0;
	@%p15 bra 	$L__BB0_30;
	ld.global.u32 	%r277, [%rd6+220];
	xor.b32  	%r330, %r330, %r277;
	ld.global.u32 	%r278, [%rd6+224];
	xor.b32  	%r329, %r329, %r278;
	ld.global.u32 	%r279, [%rd6+228];
	xor.b32  	%r328, %r328, %r279;
	ld.global.u32 	%r280, [%rd6+232];
	xor.b32  	%r327, %r327, %r280;
	ld.global.u32 	%r281, [%rd6+236];
	xor.b32  	%r326, %r326, %r281;
$L__BB0_30:
	and.b32  	%r283, %r196, 4096;
	setp.eq.s32 	%p16, %r283, 0;
	@%p16 bra 	$L__BB0_32;
	ld.global.u32 	%r284, [%rd6+240];
	xor.b32  	%r330, %r330, %r284;
	ld.global.u32 	%r285, [%rd6+244];
	xor.b32  	%r329, %r329, %r285;
	ld.global.u32 	%r286, [%rd6+248];
	xor.b32  	%r328, %r328, %r286;
	ld.global.u32 	%r287, [%rd6+252];
	xor.b32  	%r327, %r327, %r287;
	ld.global.u32 	%r288, [%rd6+256];
	xor.b32  	%r326, %r326, %r288;
$L__BB0_32:
	and.b32  	%r290, %r196, 8192;
	setp.eq.s32 	%p17, %r290, 0;
	@%p17 bra 	$L__BB0_34;
	ld.global.u32 	%r291, [%rd6+260];
	xor.b32  	%r330, %r330, %r291;
	ld.global.u32 	%r292, [%rd6+264];
	xor.b32  	%r329, %r329, %r292;
	ld.global.u32 	%r293, [%rd6+268];
	xor.b32  	%r328, %r328, %r293;
	ld.global.u32 	%r294, [%rd6+272];
	xor.b32  	%r327, %r327, %r294;
	ld.global.u32 	%r295, [%rd6+276];
	xor.b32  	%r326, %r326, %r295;
$L__BB0_34:
	and.b32  	%r297, %r196, 16384;
	setp.eq.s32 	%p18, %r297, 0;
	@%p18 bra 	$L__BB0_36;
	ld.global.u32 	%r298, [%rd6+280];
	xor.b32  	%r330, %r330, %r298;
	ld.global.u32 	%r299, [%rd6+284];
	xor.b32  	%r329, %r329, %r299;
	ld.global.u32 	%r300, [%rd6+288];
	xor.b32  	%r328, %r328, %r300;
	ld.global.u32 	%r301, [%rd6+292];
	xor.b32  	%r327, %r327, %r301;
	ld.global.u32 	%r302, [%rd6+296];
	xor.b32  	%r326, %r326, %r302;
$L__BB0_36:
	and.b32  	%r304, %r196, 32768;
	setp.eq.s32 	%p19, %r304, 0;
	@%p19 bra 	$L__BB0_38;
	ld.global.u32 	%r305, [%rd6+300];
	xor.b32  	%r330, %r330, %r305;
	ld.global.u32 	%r306, [%rd6+304];
	xor.b32  	%r329, %r329, %r306;
	ld.global.u32 	%r307, [%rd6+308];
	xor.b32  	%r328, %r328, %r307;
	ld.global.u32 	%r308, [%rd6+312];
	xor.b32  	%r327, %r327, %r308;
	ld.global.u32 	%r309, [%rd6+316];
	xor.b32  	%r326, %r326, %r309;
$L__BB0_38:
	add.s32 	%r325, %r325, 16;
	setp.ne.s32 	%p20, %r325, 32;
	@%p20 bra 	$L__BB0_6;
	mad.lo.s32 	%r310, %r319, -31, %r11;
	add.s32 	%r319, %r310, 1;
	setp.ne.s32 	%p21, %r319, 5;
	@%p21 bra 	$L__BB0_5;
	st.global.u32 	[%rd2+4], %r330;
	st.global.u32 	[%rd2+8], %r329;
	st.global.u32 	[%rd2+12], %r328;
	st.global.u32 	[%rd2+16], %r327;
	st.global.u32 	[%rd2+20], %r326;
	add.s32 	%r313, %r313, 1;
	setp.lt.u32 	%p22, %r313, %r2;
	@%p22 bra 	$L__BB0_4;
$L__BB0_41:
	shr.u64 	%rd7, %rd17, 2;
	add.s32 	%r312, %r312, 1;
	setp.gt.u64 	%p23, %rd17, 3;
	mov.u64 	%rd17, %rd7;
	@%p23 bra 	$L__BB0_2;
$L__BB0_42:
	mov.b32 	%r311, 0;
	st.global.v2.u32 	[%rd2+24], {%r311, %r311};
	st.global.u32 	[%rd2+32], %r311;
	mov.b64 	%rd16, 0;
	st.global.u64 	[%rd2+40], %rd16;
	ret;

}
	// .globl	_Z10MonteCarloP17curandStateXORWOWPiS1_
.visible .entry _Z10MonteCarloP17curandStateXORWOWPiS1_(
	.param .u64 .ptr .align 1 _Z10MonteCarloP17curandStateXORWOWPiS1__param_0,
	.param .u64 .ptr .align 1 _Z10MonteCarloP17curandStateXORWOWPiS1__param_1,
	.param .u64 .ptr .align 1 _Z10MonteCarloP17curandStateXORWOWPiS1__param_2
)
{
	.reg .pred 	%p<3>;
	.reg .b32 	%r<49>;
	.reg .b64 	%rd<16>;
	.reg .b64 	%fd<7>;

	ld.param.u64 	%rd2, [_Z10MonteCarloP17curandStateXORWOWPiS1__param_1];
	ld.param.u64 	%rd3, [_Z10MonteCarloP17curandStateXORWOWPiS1__param_2];
	mov.u32 	%r2, %ctaid.x;
	mov.u32 	%r3, %ntid.x;
	mov.u32 	%r4, %tid.x;
	mad.lo.s32 	%r1, %r2, %r3, %r4;
	setp.gt.s32 	%p1, %r1, 179999;
	@%p1 bra 	$L__BB1_4;
	ld.param.u64 	%rd15, [_Z10MonteCarloP17curandStateXORWOWPiS1__param_0];
	cvta.to.global.u64 	%rd4, %rd15;
	mul.wide.s32 	%rd5, %r1, 48;
	add.s64 	%rd6, %rd4, %rd5;
	ld.global.v2.u32 	{%r5, %r6}, [%rd6];
	ld.global.v2.u32 	{%r7, %r8}, [%rd6+8];
	ld.global.v2.u32 	{%r9, %r10}, [%rd6+16];
	shr.u32 	%r11, %r6, 2;
	xor.b32  	%r12, %r11, %r6;
	shl.b32 	%r13, %r10, 4;
	shl.b32 	%r14, %r12, 1;
	xor.b32  	%r15, %r13, %r14;
	xor.b32  	%r16, %r15, %r10;
	xor.b32  	%r17, %r16, %r12;
	add.s32 	%r18, %r5, %r17;
	add.s32 	%r19, %r18, 362437;
	shr.u32 	%r20, %r7, 2;
	xor.b32  	%r21, %r20, %r7;
	shl.b32 	%r22, %r17, 4;
	shl.b32 	%r23, %r21, 1;
	xor.b32  	%r24, %r23, %r22;
	xor.b32  	%r25, %r24, %r21;
	xor.b32  	%r26, %r25, %r17;
	add.s32 	%r27, %r5, %r26;
	add.s32 	%r28, %r27, 724874;
	cvt.u64.u32 	%rd7, %r19;
	mul.wide.u32 	%rd8, %r28, 2097152;
	xor.b64  	%rd9, %rd8, %rd7;
	cvt.rn.f64.u64 	%fd1, %rd9;
	fma.rn.f64 	%fd2, %fd1, 0d3CA0000000000000, 0d3C90000000000000;
	shr.u32 	%r29, %r8, 2;
	xor.b32  	%r30, %r29, %r8;
	shl.b32 	%r31, %r26, 4;
	shl.b32 	%r32, %r30, 1;
	xor.b32  	%r33, %r32, %r31;
	xor.b32  	%r34, %r33, %r30;
	xor.b32  	%r35, %r34, %r26;
	add.s32 	%r36, %r5, %r35;
	add.s32 	%r37, %r36, 1087311;
	shr.u32 	%r38, %r9, 2;
	xor.b32  	%r39, %r38, %r9;
	shl.b32 	%r40, %r35, 4;
	shl.b32 	%r41, %r39, 1;
	xor.b32  	%r42, %r41, %r40;
	xor.b32  	%r43, %r42, %r39;
	xor.b32  	%r44, %r43, %r35;
	add.s32 	%r45, %r5, 1449748;
	add.s32 	%r46, %r44, %r45;
	cvt.u64.u32 	%rd10, %r37;
	mul.wide.u32 	%rd11, %r46, 2097152;
	xor.b64  	%rd12, %rd11, %rd10;
	cvt.rn.f64.u64 	%fd3, %rd12;
	fma.rn.f64 	%fd4, %fd3, 0d3CA0000000000000, 0d3C90000000000000;
	st.global.v2.u32 	[%rd6], {%r45, %r10};
	st.global.v2.u32 	[%rd6+8], {%r17, %r26};
	st.global.v2.u32 	[%rd6+16], {%r35, %r44};
	mul.f64 	%fd5, %fd4, %fd4;
	fma.rn.f64 	%fd6, %fd2, %fd2, %fd5;
	setp.gtu.f64 	%p2, %fd6, 0d3FF0000000000000;
	@%p2 bra 	$L__BB1_3;
	cvta.to.global.u64 	%rd13, %rd3;
	atom.global.add.u32 	%r47, [%rd13], 1;
$L__BB1_3:
	cvta.to.global.u64 	%rd14, %rd2;
	atom.global.add.u32 	%r48, [%rd14], 1;
$L__BB1_4:
	ret;

}


// ===== COMPILED SASS (sm_100) =====

	.target	sm_100

	.elftype	@"ET_EXEC"


//--------------------- .note.nv.tkinfo           --------------------------
	.section	.note.nv.tkinfo,"",@"SHT_NOTE"
	.sectionflags	@"SHF_NOTE_NV_TKINFO"
	.tkinfo
        /*0018*/ 	.word	0x00000002
        /*0030*/ 	.string	""
        /*0030*/ 	.string	"ptxas"
        /*0030*/ 	.string	"Cuda compilation tools, release 13.0, V13.0.88"
        /*0030*/ 	.string	"Build cuda_13.0.r13.0/compiler.36424714_0"
        /*0030*/ 	.string	"-arch sm_100 -m 64 "



//--------------------- .note.nv.cuinfo           --------------------------
	.section	.note.nv.cuinfo,"",@"SHT_NOTE"
	.sectionflags	@"SHF_NOTE_NV_CUINFO"
        /*0018*/ 	.short	0x0002
        /*001a*/ 	.short	0x0064
        /*001c*/ 	.short	0x0082
	.zero		2


//--------------------- .nv.info                  --------------------------
	.section	.nv.info,"",@"SHT_CUDA_INFO"
	.align	4


	//----- nvinfo : EIATTR_REGCOUNT
	.align		4
        /*0000*/ 	.byte	0x04, 0x2f
        /*0002*/ 	.short	(.L_10 - .L_9)
	.align		4
.L_9:
        /*0004*/ 	.word	index@(_Z4initP17curandStateXORWOW)
        /*0008*/ 	.word	0x0000001f


	//----- nvinfo : EIATTR_FRAME_SIZE
	.align		4
.L_10:
        /*000c*/ 	.byte	0x04, 0x11
        /*000e*/ 	.short	(.L_12 - .L_11)
	.align		4
.L_11:
        /*0010*/ 	.word	index@(_Z4initP17curandStateXORWOW)
        /*0014*/ 	.word	0x00000000


	//----- nvinfo : EIATTR_REGCOUNT
	.align		4
.L_12:
        /*0018*/ 	.byte	0x04, 0x2f
        /*001a*/ 	.short	(.L_14 - .L_13)
	.align		4
.L_13:
        /*001c*/ 	.word	index@(_Z10MonteCarloP17curandStateXORWOWPiS1_)
        /*0020*/ 	.word	0x00000016


	//----- nvinfo : EIATTR_FRAME_SIZE
	.align		4
.L_14:
        /*0024*/ 	.byte	0x04, 0x11
        /*0026*/ 	.short	(.L_16 - .L_15)
	.align		4
.L_15:
        /*0028*/ 	.word	index@(_Z10MonteCarloP17curandStateXORWOWPiS1_)
        /*002c*/ 	.word	0x00000000


	//----- nvinfo : EIATTR_MIN_STACK_SIZE
	.align		4
.L_16:
        /*0030*/ 	.byte	0x04, 0x12
        /*0032*/ 	.short	(.L_18 - .L_17)
	.align		4
.L_17:
        /*0034*/ 	.word	index@(_Z10MonteCarloP17curandStateXORWOWPiS1_)
        /*0038*/ 	.word	0x00000000


	//----- nvinfo : EIATTR_MIN_STACK_SIZE
	.align		4
.L_18:
        /*003c*/ 	.byte	0x04, 0x12
        /*003e*/ 	.short	(.L_20 - .L_19)
	.align		4
.L_19:
        /*0040*/ 	.word	index@(_Z4initP17curandStateXORWOW)
        /*0044*/ 	.word	0x00000000
.L_20:


//--------------------- .nv.compat                --------------------------
	.section	.nv.compat,"",@"SHT_CUDA_COMPAT_INFO"
	.align	4
        /*0000*/ 	.byte	0x02, 0x09, 0x00, 0x00, 0x02, 0x02, 0x01, 0x00, 0x02, 0x05, 0x05, 0x00, 0x03, 0x07, 0x01, 0x01
        /*0010*/ 	.byte	0x02, 0x03, 0x00, 0x00, 0x02, 0x06, 0x01, 0x00, 0x04, 0x0b, 0x08, 0x00, 0x01, 0x00, 0x00, 0x00
        /*0020*/ 	.byte	0x00, 0x00, 0x00, 0x00


//--------------------- .nv.info._Z10MonteCarloP17curandStateXORWOWPiS1_ --------------------------
	.section	.nv.info._Z10MonteCarloP17curandStateXORWOWPiS1_,"",@"SHT_CUDA_INFO"
	.sectionflags	@""
	.align	4


	//----- nvinfo : EIATTR_CUDA_API_VERSION
	.align		4
        /*0000*/ 	.byte	0x04, 0x37
        /*0002*/ 	.short	(.L_22 - .L_21)
.L_21:
        /*0004*/ 	.word	0x00000082


	//----- nvinfo : EIATTR_KPARAM_INFO
	.align		4
.L_22:
        /*0008*/ 	.byte	0x04, 0x17
        /*000a*/ 	.short	(.L_24 - .L_23)
.L_23:
        /*000c*/ 	.word	0x00000000
        /*0010*/ 	.short	0x0002
        /*0012*/ 	.short	0x0010
        /*0014*/ 	.byte	0x00, 0xf5, 0x21, 0x00


	//----- nvinfo : EIATTR_KPARAM_INFO
	.align		4
.L_24:
        /*0018*/ 	.byte	0x04, 0x17
        /*001a*/ 	.short	(.L_26 - .L_25)
.L_25:
        /*001c*/ 	.word	0x00000000
        /*0020*/ 	.short	0x0001
        /*0022*/ 	.short	0x0008
        /*0024*/ 	.byte	0x00, 0xf5, 0x21, 0x00


	//----- nvinfo : EIATTR_KPARAM_INFO
	.align		4
.L_26:
        /*0028*/ 	.byte	0x04, 0x17
        /*002a*/ 	.short	(.L_28 - .L_27)
.L_27:
        /*002c*/ 	.word	0x00000000
        /*0030*/ 	.short	0x0000
        /*0032*/ 	.short	0x0000
        /*0034*/ 	.byte	0x00, 0xf5, 0x21, 0x00


	//----- nvinfo : EIATTR_SPARSE_MMA_MASK
	.align		4
.L_28:
        /*0038*/ 	.byte	0x03, 0x50
        /*003a*/ 	.short	0x0000


	//----- nvinfo : EIATTR_MAXREG_COUNT
	.align		4
        /*003c*/ 	.byte	0x03, 0x1b
        /*003e*/ 	.short	0x00ff


	//----- nvinfo : EIATTR_MERCURY_ISA_VERSION
	.align		4
        /*0040*/ 	.byte	0x03, 0x5f
        /*0042*/ 	.short	0x0101


	//----- nvinfo : EIATTR_INT_WARP_WIDE_INSTR_OFFSETS
	.align		4
        /*0044*/ 	.byte	0x04, 0x31
        /*0046*/ 	.short	(.L_30 - .L_29)


	//   ....[0]....
.L_29:
        /*0048*/ 	.word	0x00000420


	//   ....[1]....
        /*004c*/ 	.word	0x00000480


	//----- nvinfo : EIATTR_VRC_CTA_INIT_COUNT
	.align		4
.L_30:
        /*0050*/ 	.byte	0x02, 0x4a
	.zero		1
	.zero		1


	//----- nvinfo : EIATTR_EXIT_INSTR_OFFSETS
	.align		4
        /*0054*/ 	.byte	0x04, 0x1c
        /*0056*/ 	.short	(.L_32 - .L_31)


	//   ....[0]....
.L_31:
        /*0058*/ 	.word	0x00000060


	//   ....[1]....
        /*005c*/ 	.word	0x000004d0


	//----- nvinfo : EIATTR_CRS_STACK_SIZE
	.align		4
.L_32:
        /*0060*/ 	.byte	0x04, 0x1e
        /*0062*/ 	.short	(.L_34 - .L_33)
.L_33:
        /*0064*/ 	.word	0x00000000


	//----- nvinfo : EIATTR_CBANK_PARAM_SIZE
	.align		4
.L_34:
        /*0068*/ 	.byte	0x03, 0x19
        /*006a*/ 	.short	0x0018


	//----- nvinfo : EIATTR_PARAM_CBANK
	.align		4
        /*006c*/ 	.byte	0x04, 0x0a
        /*006e*/ 	.short	(.L_36 - .L_35)
	.align		4
.L_35:
        /*0070*/ 	.word	index@(.nv.constant0._Z10MonteCarloP17curandStateXORWOWPiS1_)
        /*0074*/ 	.short	0x0380
        /*0076*/ 	.short	0x0018


	//----- nvinfo : EIATTR_SW_WAR
	.align		4
.L_36:
        /*0078*/ 	.byte	0x04, 0x36
        /*007a*/ 	.short	(.L_38 - .L_37)
.L_37:
        /*007c*/ 	.word	0x00000008
.L_38:


//--------------------- .nv.info._Z4initP17curandStateXORWOW --------------------------
	.section	.nv.info._Z4initP17curandStateXORWOW,"",@"SHT_CUDA_INFO"
	.sectionflags	@""
	.align	4


	//----- nvinfo : EIATTR_CUDA_API_VERSION
	.align		4
        /*0000*/ 	.byte	0x04, 0x37
        /*0002*/ 	.short	(.L_40 - .L_39)
.L_39:
        /*0004*/ 	.word	0x00000082


	//----- nvinfo : EIATTR_KPARAM_INFO
	.align		4
.L_40:
        /*0008*/ 	.byte	0x04, 0x17
        /*000a*/ 	.short	(.L_42 - .L_41)
.L_41:
        /*000c*/ 	.word	0x00000000
        /*0010*/ 	.short	0x0000
        /*0012*/ 	.short	0x0000
        /*0014*/ 	.byte	0x00, 0xf5, 0x21, 0x00


	//----- nvinfo : EIATTR_SPARSE_MMA_MASK
	.align		4
.L_42:
        /*0018*/ 	.byte	0x03, 0x50
        /*001a*/ 	.short	0x0000


	//----- nvinfo : EIATTR_MAXREG_COUNT
	.align		4
        /*001c*/ 	.byte	0x03, 0x1b
        /*001e*/ 	.short	0x00ff


	//----- nvinfo : EIATTR_MERCURY_ISA_VERSION
	.align		4
        /*0020*/ 	.byte	0x03, 0x5f
        /*0022*/ 	.short	0x0101


	//----- nvinfo : EIATTR_VRC_CTA_INIT_COUNT
	.align		4
        /*0024*/ 	.byte	0x02, 0x4a
	.zero		1
	.zero		1


	//----- nvinfo : EIATTR_EXIT_INSTR_OFFSETS
	.align		4
        /*0028*/ 	.byte	0x04, 0x1c
        /*002a*/ 	.short	(.L_44 - .L_43)


	//   ....[0]....
.L_43:
        /*002c*/ 	.word	0x00000e80


	//----- nvinfo : EIATTR_CRS_STACK_SIZE
	.align		4
.L_44:
        /*0030*/ 	.byte	0x04, 0x1e
        /*0032*/ 	.short	(.L_46 - .L_45)
.L_45:
        /*0034*/ 	.word	0x00000000


	//----- nvinfo : EIATTR_CBANK_PARAM_SIZE
	.align		4
.L_46:
        /*0038*/ 	.byte	0x03, 0x19
        /*003a*/ 	.short	0x0008


	//----- nvinfo : EIATTR_PARAM_CBANK
	.align		4
        /*003c*/ 	.byte	0x04, 0x0a
        /*003e*/ 	.short	(.L_48 - .L_47)
	.align		4
.L_47:
        /*0040*/ 	.word	index@(.nv.constant0._Z4initP17curandStateXORWOW)
        /*0044*/ 	.short	0x0380
        /*0046*/ 	.short	0x0008


	//----- nvinfo : EIATTR_SW_WAR
	.align		4
.L_48:
        /*0048*/ 	.byte	0x04, 0x36
        /*004a*/ 	.short	(.L_50 - .L_49)
.L_49:
        /*004c*/ 	.word	0x00000008
.L_50:


//--------------------- .nv.callgraph             --------------------------
	.section	.nv.callgraph,"",@"SHT_CUDA_CALLGRAPH"
	.align	4
	.sectionentsize	8
	.align		4
        /*0000*/ 	.word	0x00000000
	.align		4
        /*0004*/ 	.word	0xffffffff
	.align		4
        /*0008*/ 	.word	0x00000000
	.align		4
        /*000c*/ 	.word	0xfffffffe
	.align		4
        /*0010*/ 	.word	0x00000000
	.align		4
        /*0014*/ 	.word	0xfffffffd
	.align		4
        /*0018*/ 	.word	0x00000000
	.align		4
        /*001c*/ 	.word	0xfffffffc


//--------------------- .nv.constant4             --------------------------
	.section	.nv.constant4,"a",@progbits
	.align	8
	.align		8
.nv.constant4:
        /*0000*/ 	.dword	precalc_xorwow_matrix
	.align		8
        /*0008*/ 	.dword	precalc_xorwow_offset_matrix
	.align		8
        /*0010*/ 	.dword	mrg32k3aM1
	.align		8
        /*0018*/ 	.dword	mrg32k3aM2
	.align		8
        /*0020*/ 	.dword	mrg32k3aM1SubSeq
	.align		8
        /*0028*/ 	.dword	mrg32k3aM2SubSeq
	.align		8
        /*0030*/ 	.dword	mrg32k3aM1Seq
	.align		8
        /*0038*/ 	.dword	mrg32k3aM2Seq


//--------------------- .nv.constant3             --------------------------
	.section	.nv.constant3,"a",@progbits
	.align	8
.nv.constant3:
	.type		__cr_lgamma_table,@object
	.size		__cr_lgamma_table,(.L_8 - __cr_lgamma_table)
__cr_lgamma_table:
        /*0000*/ 	.byte	0x00, 0x00, 0x00, 0x00, 0x00, 0x00, 0x00, 0x00, 0x00, 0x00, 0x00, 0x00, 0x00, 0x00, 0x00, 0x00
        /*0010*/ 	.byte	0xef, 0x39, 0xfa, 0xfe, 0x42, 0x2e, 0xe6, 0x3f, 0x02, 0x20, 0x2a, 0xfa, 0x0b, 0xab, 0xfc, 0x3f
        /*0020*/ 	.byte	0xf9, 0x2c, 0x92, 0x7c, 0xa7, 0x6c, 0x09, 0x40, 0xc9, 0x79, 0x44, 0x3c, 0x64, 0x26, 0x13, 0x40
        /*0030*/ 	.byte	0xca, 0x01, 0xcf, 0x3a, 0x27, 0x51, 0x1a, 0x40, 0x30, 0xcc, 0x2d, 0xf3, 0xe1, 0x0c, 0x21, 0x40
        /*0040*/ 	.byte	0x0d, 0xb7, 0xfc, 0x82, 0x8e, 0x35, 0x25, 0x40
.L_8:


//--------------------- .text._Z10MonteCarloP17curandStateXORWOWPiS1_ --------------------------
	.section	.text._Z10MonteCarloP17curandStateXORWOWPiS1_,"ax",@progbits
	.align	128
        .global         _Z10MonteCarloP17curandStateXORWOWPiS1_
        .type           _Z10MonteCarloP17curandStateXORWOWPiS1_,@function
        .size           _Z10MonteCarloP17curandStateXORWOWPiS1_,(.L_x_12 - _Z10MonteCarloP17curandStateXORWOWPiS1_)
        .other          _Z10MonteCarloP17curandStateXORWOWPiS1_,@"STO_CUDA_ENTRY STV_DEFAULT"
_Z10MonteCarloP17curandStateXORWOWPiS1_:
.text._Z10MonteCarloP17curandStateXORWOWPiS1_:
[----:B------:R-:W-:Y:S01]  /*0000*/  LDC R1, c[0x0][0x37c] ;  /* 0x0000df00ff017b82 */ /* 0x000fe20000000800 */
[----:B------:R-:W0:Y:S07]  /*0010*/  S2R R0, SR_TID.X ;  /* 0x0000000000007919 */ /* 0x000e2e0000002100 */
[----:B------:R-:W0:Y:S08]  /*0020*/  S2UR UR4, SR_CTAID.X ;  /* 0x00000000000479c3 */ /* 0x000e300000002500 */
[----:B------:R-:W0:Y:S02]  /*0030*/  LDC R5, c[0x0][0x360] ;  /* 0x0000d800ff057b82 */ /* 0x000e240000000800 */
[----:B0-----:R-:W-:-:S05]  /*0040*/  IMAD R5, R5, UR4, R0 ;  /* 0x0000000405057c24 */ /* 0x001fca000f8e0200 */
[----:B------:R-:W-:-:S13]  /*0050*/  ISETP.GT.AND P0, PT, R5, 0x2bf1f, PT ;  /* 0x0002bf1f0500780c */ /* 0x000fda0003f04270 */
[----:B------:R-:W-:Y:S05]  /*0060*/  @P0 EXIT ;  /* 0x000000000000094d */ /* 0x000fea0003800000 */
[----:B------:R-:W0:Y:S01]  /*0070*/  LDC.64 R2, c[0x0][0x380] ;  /* 0x0000e000ff027b82 */ /* 0x000e220000000a00 */
[----:B------:R-:W1:Y:S01]  /*0080*/  LDCU.64 UR4, c[0x0][0x358] ;  /* 0x00006b00ff0477ac */ /* 0x000e620008000a00 */
[----:B0-----:R-:W-:-:S05]  /*0090*/  IMAD.WIDE R2, R5, 0x30, R2 ;  /* 0x0000003005027825 */ /* 0x001fca00078e0202 */
[----:B-1----:R-:W2:Y:S04]  /*00a0*/  LDG.E.64 R10, desc[UR4][R2.64] ;  /* 0x00000004020a7981 */ /* 0x002ea8000c1e1b00 */
[----:B------:R-:W3:Y:S04]  /*00b0*/  LDG.E.64 R4, desc[UR4][R2.64+0x10] ;  /* 0x0000100402047981 */ /* 0x000ee8000c1e1b00 */
[----:B------:R-:W4:Y:S01]  /*00c0*/  LDG.E.64 R6, desc[UR4][R2.64+0x8] ;  /* 0x0000080402067981 */ /* 0x000f22000c1e1b00 */
[----:B------:R-:W-:Y:S01]  /*00d0*/  BSSY.RECONVERGENT B0, `(.L_x_0) ;  /* 0x000003a000007945 */ /* 0x000fe20003800200 */
[----:B--2---:R-:W-:-:S04]  /*00e0*/  SHF.R.U32.HI R0, RZ, 0x2, R11 ;  /* 0x00000002ff007819 */ /* 0x004fc8000001160b */
[----:B------:R-:W-:Y:S01]  /*00f0*/  LOP3.LUT R0, R0, R11, RZ, 0x3c, !PT ;  /* 0x0000000b00007212 */ /* 0x000fe200078e3cff */
[----:B---3--:R-:W-:Y:S01]  /*0100*/  IMAD.SHL.U32 R8, R5, 0x10, RZ ;  /* 0x0000001005087824 */ /* 0x008fe200078e00ff */
[----:B----4-:R-:W-:-:S03]  /*0110*/  SHF.R.U32.HI R11, RZ, 0x2, R6 ;  /* 0x00000002ff0b7819 */ /* 0x010fc60000011606 */
[----:B------:R-:W-:Y:S01]  /*0120*/  IMAD.SHL.U32 R9, R0, 0x2, RZ ;  /* 0x0000000200097824 */ /* 0x000fe200078e00ff */
[----:B------:R-:W-:Y:S02]  /*0130*/  SHF.R.U32.HI R12, RZ, 0x2, R7 ;  /* 0x00000002ff0c7819 */ /* 0x000fe40000011607 */
[----:B------:R-:W-:Y:S02]  /*0140*/  LOP3.LUT R11, R11, R6, RZ, 0x3c, !PT ;  /* 0x000000060b0b7212 */ /* 0x000fe400078e3cff */
[----:B------:R-:W-:Y:S02]  /*0150*/  LOP3.LUT R9, R5, R8, R9, 0x96, !PT ;  /* 0x0000000805097212 */ /* 0x000fe400078e9609 */
[----:B------:R-:W-:Y:S01]  /*0160*/  LOP3.LUT R12, R12, R7, RZ, 0x3c, !PT ;  /* 0x000000070c0c7212 */ /* 0x000fe200078e3cff */
[----:B------:R-:W-:Y:S01]  /*0170*/  IMAD.SHL.U32 R8, R11, 0x2, RZ ;  /* 0x000000020b087824 */ /* 0x000fe200078e00ff */
[----:B------:R-:W-:-:S04]  /*0180*/  LOP3.LUT R6, R9, R0, RZ, 0x3c, !PT ;  /* 0x0000000009067212 */ /* 0x000fc800078e3cff */
[----:B------:R-:W-:Y:S01]  /*0190*/  IADD3 R17, PT, PT, R10, 0x587c5, R6 ;  /* 0x000587c50a117810 */ /* 0x000fe20007ffe006 */
[----:B------:R-:W-:-:S05]  /*01a0*/  IMAD.SHL.U32 R0, R6, 0x10, RZ ;  /* 0x0000001006007824 */ /* 0x000fca00078e00ff */
[----:B------:R-:W-:Y:S01]  /*01b0*/  LOP3.LUT R11, R11, R8, R0, 0x96, !PT ;  /* 0x000000080b0b7212 */ /* 0x000fe200078e9600 */
[----:B------:R-:W-:-:S03]  /*01c0*/  IMAD.SHL.U32 R0, R12, 0x2, RZ ;  /* 0x000000020c007824 */ /* 0x000fc600078e00ff */
[----:B------:R-:W-:Y:S02]  /*01d0*/  LOP3.LUT R7, R11, R6, RZ, 0x3c, !PT ;  /* 0x000000060b077212 */ /* 0x000fe400078e3cff */
[----:B------:R-:W-:-:S03]  /*01e0*/  SHF.R.U32.HI R11, RZ, 0x2, R4 ;  /* 0x00000002ff0b7819 */ /* 0x000fc60000011604 */
[----:B------:R-:W-:Y:S01]  /*01f0*/  IMAD.SHL.U32 R9, R7, 0x10, RZ ;  /* 0x0000001007097824 */ /* 0x000fe200078e00ff */
[----:B------:R-:W-:Y:S01]  /*0200*/  LOP3.LUT R11, R11, R4, RZ, 0x3c, !PT ;  /* 0x000000040b0b7212 */ /* 0x000fe200078e3cff */
[----:B------:R0:W-:Y:S03]  /*0210*/  STG.E.64 desc[UR4][R2.64+0x8], R6 ;  /* 0x0000080602007986 */ /* 0x0001e6000c101b04 */
[----:B------:R-:W-:Y:S01]  /*0220*/  LOP3.LUT R0, R12, R0, R9, 0x96, !PT ;  /* 0x000000000c007212 */ /* 0x000fe200078e9609 */
[----:B------:R-:W-:Y:S01]  /*0230*/  IMAD.SHL.U32 R4, R11, 0x2, RZ ;  /* 0x000000020b047824 */ /* 0x000fe200078e00ff */
[----:B------:R-:W-:Y:S02]  /*0240*/  IADD3 R12, PT, PT, R10, 0xb0f8a, R7 ;  /* 0x000b0f8a0a0c7810 */ /* 0x000fe40007ffe007 */
[----:B------:R-:W-:-:S03]  /*0250*/  LOP3.LUT R8, R0, R7, RZ, 0x3c, !PT ;  /* 0x0000000700087212 */ /* 0x000fc600078e3cff */
[----:B------:R-:W-:Y:S01]  /*0260*/  IMAD.WIDE.U32 R12, R12, 0x200000, RZ ;  /* 0x002000000c0c7825 */ /* 0x000fe200078e00ff */
[----:B------:R-:W-:-:S03]  /*0270*/  IADD3 R19, PT, PT, R10, 0x10974f, R8 ;  /* 0x0010974f0a137810 */ /* 0x000fc60007ffe008 */
[----:B------:R-:W-:Y:S01]  /*0280*/  IMAD.SHL.U32 R0, R8, 0x10, RZ ;  /* 0x0000001008007824 */ /* 0x000fe200078e00ff */
[----:B------:R-:W-:Y:S01]  /*0290*/  LOP3.LUT R16, R12, R17, RZ, 0x3c, !PT ;  /* 0x000000110c107212 */ /* 0x000fe200078e3cff */
[----:B------:R-:W-:Y:S02]  /*02a0*/  IMAD.MOV.U32 R17, RZ, RZ, R13 ;  /* 0x000000ffff117224 */ /* 0x000fe400078e000d */
[----:B------:R-:W-:Y:S01]  /*02b0*/  IMAD.MOV.U32 R12, RZ, RZ, 0x0 ;  /* 0x00000000ff0c7424 */ /* 0x000fe200078e00ff */
[----:B------:R-:W-:Y:S01]  /*02c0*/  LOP3.LUT R9, R11, R4, R0, 0x96, !PT ;  /* 0x000000040b097212 */ /* 0x000fe200078e9600 */
[----:B------:R-:W-:Y:S01]  /*02d0*/  VIADD R4, R10, 0x161f14 ;  /* 0x00161f140a047836 */ /* 0x000fe20000000000 */
[----:B------:R-:W1:Y:S01]  /*02e0*/  S2R R0, SR_LANEID ;  /* 0x0000000000007919 */ /* 0x000e620000000000 */
[----:B------:R-:W2:Y:S01]  /*02f0*/  I2F.F64.U64 R10, R16 ;  /* 0x00000010000a7312 */ /* 0x000ea20000301800 */
[----:B------:R-:W-:Y:S01]  /*0300*/  LOP3.LUT R9, R9, R8, RZ, 0x3c, !PT ;  /* 0x0000000809097212 */ /* 0x000fe200078e3cff */
[----:B------:R-:W-:Y:S01]  /*0310*/  IMAD.MOV.U32 R13, RZ, RZ, 0x3ca00000 ;  /* 0x3ca00000ff0d7424 */ /* 0x000fe200078e00ff */
[----:B------:R0:W-:Y:S03]  /*0320*/  STG.E.64 desc[UR4][R2.64], R4 ;  /* 0x0000000402007986 */ /* 0x0001e6000c101b04 */
[----:B------:R-:W-:Y:S01]  /*0330*/  IMAD.IADD R14, R9, 0x1, R4 ;  /* 0x00000001090e7824 */ /* 0x000fe200078e0204 */
[----:B------:R0:W-:Y:S03]  /*0340*/  STG.E.64 desc[UR4][R2.64+0x10], R8 ;  /* 0x0000100802007986 */ /* 0x0001e6000c101b04 */
[----:B------:R-:W-:-:S03]  /*0350*/  IMAD.WIDE.U32 R14, R14, 0x200000, RZ ;  /* 0x002000000e0e7825 */ /* 0x000fc600078e00ff */
[----:B------:R-:W-:Y:S01]  /*0360*/  LOP3.LUT R18, R14, R19, RZ, 0x3c, !PT ;  /* 0x000000130e127212 */ /* 0x000fe200078e3cff */
[----:B------:R-:W-:Y:S01]  /*0370*/  IMAD.MOV.U32 R19, RZ, RZ, R15 ;  /* 0x000000ffff137224 */ /* 0x000fe200078e000f */
[----:B--2---:R-:W-:-:S03]  /*0380*/  DFMA R10, R10, R12, 5.5511151231257827021e-17 ;  /* 0x3c9000000a0a742b */ /* 0x004fc6000000000c */
[----:B------:R-:W2:Y:S02]  /*0390*/  I2F.F64.U64 R14, R18 ;  /* 0x00000012000e7312 */ /* 0x000ea40000301800 */
[----:B--2---:R-:W-:Y:S01]  /*03a0*/  DFMA R14, R14, R12, 5.5511151231257827021e-17 ;  /* 0x3c9000000e0e742b */ /* 0x004fe2000000000c */
[----:B------:R-:W2:Y:S07]  /*03b0*/  LDC.64 R12, c[0x0][0x388] ;  /* 0x0000e200ff0c7b82 */ /* 0x000eae0000000a00 */
[----:B------:R-:W-:-:S08]  /*03c0*/  DMUL R14, R14, R14 ;  /* 0x0000000e0e0e7228 */ /* 0x000fd00000000000 */
[----:B------:R-:W-:-:S08]  /*03d0*/  DFMA R14, R10, R10, R14 ;  /* 0x0000000a0a0e722b */ /* 0x000fd0000000000e */
[----:B------:R-:W-:-:S14]  /*03e0*/  DSETP.GTU.AND P0, PT, R14, 1, PT ;  /* 0x3ff000000e00742a */ /* 0x000fdc0003f0c000 */
[----:B01----:R-:W-:Y:S05]  /*03f0*/  @P0 BRA `(.L_x_1) ;  /* 0x00000000001c0947 */ /* 0x003fea0003800000 */
[----:B------:R-:W0:Y:S01]  /*0400*/  S2R R4, SR_LANEID ;  /* 0x0000000000047919 */ /* 0x000e220000000000 */
[----:B------:R-:W1:Y:S01]  /*0410*/  LDC.64 R2, c[0x0][0x390] ;  /* 0x0000e400ff027b82 */ /* 0x000e620000000a00 */
[----:B------:R-:W-:Y:S02]  /*0420*/  VOTEU.ANY UR6, UPT, PT ;  /* 0x0000000000067886 */ /* 0x000fe400038e0100 */
[----:B------:R-:W-:Y:S02]  /*0430*/  UFLO.U32 UR7, UR6 ;  /* 0x00000006000772bd */ /* 0x000fe400080e0000 */
[----:B------:R-:W1:Y:S04]  /*0440*/  POPC R5, UR6 ;  /* 0x0000000600057d09 */ /* 0x000e680008000000 */
[----:B0-----:R-:W-:-:S13]  /*0450*/  ISETP.EQ.U32.AND P0, PT, R4, UR7, PT ;  /* 0x0000000704007c0c */ /* 0x001fda000bf02070 */
[----:B-1----:R0:W-:Y:S02]  /*0460*/  @P0 REDG.E.ADD.STRONG.GPU desc[UR4][R2.64], R5 ;  /* 0x000000050200098e */ /* 0x0021e4000c12e104 */
.L_x_1:
[----:B------:R-:W-:Y:S05]  /*0470*/  BSYNC.RECONVERGENT B0 ;  /* 0x0000000000007941 */ /* 0x000fea0003800200 */
.L_x_0:
[----:B------:R-:W-:Y:S02]  /*0480*/  VOTEU.ANY UR6, UPT, PT ;  /* 0x0000000000067886 */ /* 0x000fe400038e0100 */
[----:B------:R-:W-:Y:S02]  /*0490*/  UFLO.U32 UR7, UR6 ;  /* 0x00000006000772bd */ /* 0x000fe400080e0000 */
[----:B0-----:R-:W2:Y:S04]  /*04a0*/  POPC R3, UR6 ;  /* 0x0000000600037d09 */ /* 0x001ea80008000000 */
[----:B------:R-:W-:-:S13]  /*04b0*/  ISETP.EQ.U32.AND P0, PT, R0, UR7, PT ;  /* 0x0000000700007c0c */ /* 0x000fda000bf02070 */
[----:B--2---:R-:W-:Y:S01]  /*04c0*/  @P0 REDG.E.ADD.STRONG.GPU desc[UR4][R12.64], R3 ;  /* 0x000000030c00098e */ /* 0x004fe2000c12e104 */
[----:B------:R-:W-:Y:S05]  /*04d0*/  EXIT ;  /* 0x000000000000794d */ /* 0x000fea0003800000 */
.L_x_2:
[----:B------:R-:W-:-:S00]  /*04e0*/  BRA `(.L_x_2) ;  /* 0xfffffffc00fc7947 */ /* 0x000fc0000383ffff */
[----:B------:R-:W-:-:S00]  /*04f0*/  NOP ;  /* 0x0000000000007918 */ /* 0x000fc00000000000 */
        /* <DEDUP_REMOVED lines=8> */
.L_x_12:


//--------------------- .text._Z4initP17curandStateXORWOW --------------------------
	.section	.text._Z4initP17curandStateXORWOW,"ax",@progbits
	.align	128
        .global         _Z4initP17curandStateXORWOW
        .type           _Z4initP17curandStateXORWOW,@function
        .size           _Z4initP17curandStateXORWOW,(.L_x_13 - _Z4initP17curandStateXORWOW)
        .other          _Z4initP17curandStateXORWOW,@"STO_CUDA_ENTRY STV_DEFAULT"
_Z4initP17curandStateXORWOW:
.text._Z4initP17curandStateXORWOW:
[----:B------:R-:W-:Y:S01]  /*0000*/  LDC R1, c[0x0][0x37c] ;  /* 0x0000df00ff017b82 */ /* 0x000fe20000000800 */
[----:B------:R-:W0:Y:S07]  /*0010*/  S2R R0, SR_TID.X ;  /* 0x0000000000007919 */ /* 0x000e2e0000002100 */
[----:B------:R-:W0:Y:S01]  /*0020*/  S2UR UR6, SR_CTAID.X ;  /* 0x00000000000679c3 */ /* 0x000e220000002500 */
[----:B------:R-:W1:Y:S01]  /*0030*/  LDCU.64 UR4, c[0x0][0x358] ;  /* 0x00006b00ff0477ac */ /* 0x000e620008000a00 */
[----:B------:R-:W-:Y:S01]  /*0040*/  IMAD.MOV.U32 R2, RZ, RZ, 0x3198c20f ;  /* 0x3198c20fff027424 */ /* 0x000fe200078e00ff */
[----:B------:R-:W-:Y:S01]  /*0050*/  BSSY.RECONVERGENT B0, `(.L_x_3) ;  /* 0x00000df000007945 */ /* 0x000fe20003800200 */
[----:B------:R-:W-:-:S02]  /*0060*/  IMAD.MOV.U32 R3, RZ, RZ, 0x5efdb30c ;  /* 0x5efdb30cff037424 */ /* 0x000fc400078e00ff */
[----:B------:R-:W-:Y:S02]  /*0070*/  IMAD.MOV.U32 R4, RZ, RZ, 0x423bb012 ;  /* 0x423bb012ff047424 */ /* 0x000fe400078e00ff */
[----:B------:R-:W0:Y:S01]  /*0080*/  LDC R13, c[0x0][0x360] ;  /* 0x0000d800ff0d7b82 */ /* 0x000e220000000800 */
[----:B------:R-:W-:Y:S02]  /*0090*/  IMAD.MOV.U32 R5, RZ, RZ, -0x75bd8fc ;  /* 0xf8a42704ff057424 */ /* 0x000fe400078e00ff */
[----:B------:R-:W-:Y:S02]  /*00a0*/  IMAD.MOV.U32 R8, RZ, RZ, -0x23270784 ;  /* 0xdcd8f87cff087424 */ /* 0x000fe400078e00ff */
[----:B------:R-:W-:-:S03]  /*00b0*/  IMAD.MOV.U32 R9, RZ, RZ, 0x57fa2510 ;  /* 0x57fa2510ff097424 */ /* 0x000fc600078e00ff */
[----:B------:R-:W2:Y:S01]  /*00c0*/  LDC.64 R6, c[0x0][0x380] ;  /* 0x0000e000ff067b82 */ /* 0x000ea20000000a00 */
[----:B0-----:R-:W-:-:S05]  /*00d0*/  IMAD R13, R13, UR6, R0 ;  /* 0x000000060d0d7c24 */ /* 0x001fca000f8e0200 */
[C---:B------:R-:W-:Y:S01]  /*00e0*/  ISETP.NE.AND P0, PT, R13.reuse, RZ, PT ;  /* 0x000000ff0d00720c */ /* 0x040fe20003f05270 */
[----:B--2---:R-:W-:-:S05]  /*00f0*/  IMAD.WIDE R6, R13, 0x30, R6 ;  /* 0x000000300d067825 */ /* 0x004fca00078e0206 */
[----:B-1----:R0:W-:Y:S04]  /*0100*/  STG.E.64 desc[UR4][R6.64], R2 ;  /* 0x0000000206007986 */ /* 0x0021e8000c101b04 */
[----:B------:R0:W-:Y:S04]  /*0110*/  STG.E.64 desc[UR4][R6.64+0x8], R4 ;  /* 0x0000080406007986 */ /* 0x0001e8000c101b04 */
[----:B------:R0:W-:Y:S01]  /*0120*/  STG.E.64 desc[UR4][R6.64+0x10], R8 ;  /* 0x0000100806007986 */ /* 0x0001e2000c101b04 */
[----:B------:R-:W-:Y:S05]  /*0130*/  @!P0 BRA `(.L_x_4) ;  /* 0x0000000c00408947 */ /* 0x000fea0003800000 */
[----:B------:R-:W-:Y:S01]  /*0140*/  SHF.R.S32.HI R0, RZ, 0x1f, R13 ;  /* 0x0000001fff007819 */ /* 0x000fe2000001140d */
[----:B------:R-:W-:-:S07]  /*0150*/  IMAD.MOV.U32 R12, RZ, RZ, RZ ;  /* 0x000000ffff0c7224 */ /* 0x000fce00078e00ff */
.L_x_10:
[----:B0-----:R-:W-:Y:S01]  /*0160*/  LOP3.LUT R2, R13, 0x3, RZ, 0xc0, !PT ;  /* 0x000000030d027812 */ /* 0x001fe200078ec0ff */
[----:B------:R-:W-:Y:S03]  /*0170*/  BSSY.RECONVERGENT B1, `(.L_x_5) ;  /* 0x00000c6000017945 */ /* 0x000fe60003800200 */
[----:B------:R-:W-:-:S04]  /*0180*/  ISETP.NE.U32.AND P0, PT, R2, RZ, PT ;  /* 0x000000ff0200720c */ /* 0x000fc80003f05070 */
[----:B------:R-:W-:-:S13]  /*0190*/  ISETP.NE.AND.EX P0, PT, RZ, RZ, PT, P0 ;  /* 0x000000ffff00720c */ /* 0x000fda0003f05300 */
[----:B------:R-:W-:Y:S05]  /*01a0*/  @!P0 BRA `(.L_x_6) ;  /* 0x0000000c00088947 */ /* 0x000fea0003800000 */
[----:B------:R-:W0:Y:S01]  /*01b0*/  LDC.64 R8, c[0x4][RZ] ;  /* 0x01000000ff087b82 */ /* 0x000e220000000a00 */
[----:B------:R-:W-:Y:S02]  /*01c0*/  IMAD.MOV.U32 R14, RZ, RZ, RZ ;  /* 0x000000ffff0e7224 */ /* 0x000fe400078e00ff */
[----:B0-----:R-:W-:-:S07]  /*01d0*/  IMAD.WIDE.U32 R8, R12, 0xc80, R8 ;  /* 0x00000c800c087825 */ /* 0x001fce00078e0008 */
.L_x_9:
[----:B0-----:R-:W-:Y:S01]  /*01e0*/  IMAD.MOV.U32 R15, RZ, RZ, RZ ;  /* 0x000000ffff0f7224 */ /* 0x001fe200078e00ff */
[----:B------:R-:W-:Y:S01]  /*01f0*/  CS2R R2, SRZ ;  /* 0x0000000000027805 */ /* 0x000fe2000001ff00 */
[----:B------:R-:W-:Y:S01]  /*0200*/  IMAD.MOV.U32 R17, RZ, RZ, RZ ;  /* 0x000000ffff117224 */ /* 0x000fe200078e00ff */
[----:B------:R-:W-:-:S07]  /*0210*/  CS2R R4, SRZ ;  /* 0x0000000000047805 */ /* 0x000fce000001ff00 */
.L_x_8:
[----:B------:R-:W-:-:S05]  /*0220*/  IMAD.WIDE.U32 R10, R17, 0x4, R6 ;  /* 0x00000004110a7825 */ /* 0x000fca00078e0006 */
[----:B------:R0:W5:Y:S01]  /*0230*/  LDG.E R16, desc[UR4][R10.64+0x4] ;  /* 0x000004040a107981 */ /* 0x000162000c1e1900 */
[----:B------:R-:W-:-:S07]  /*0240*/  IMAD.MOV.U32 R19, RZ, RZ, RZ ;  /* 0x000000ffff137224 */ /* 0x000fce00078e00ff */
.L_x_7:
[----:B-----5:R-:W-:Y:S01]  /*0250*/  SHF.R.U32.HI R24, RZ, R19, R16 ;  /* 0x00000013ff187219 */ /* 0x020fe20000011610 */
[----:B0-----:R-:W-:-:S03]  /*0260*/  IMAD.SHL.U32 R10, R17, 0x20, RZ ;  /* 0x00000020110a7824 */ /* 0x001fc600078e00ff */
[----:B------:R-:W-:Y:S01]  /*0270*/  LOP3.LUT R11, R24, 0x1, RZ, 0xc0, !PT ;  /* 0x00000001180b7812 */ /* 0x000fe200078ec0ff */
[----:B------:R-:W-:-:S03]  /*0280*/  IMAD.IADD R10, R10, 0x1, R19 ;  /* 0x000000010a0a7824 */ /* 0x000fc600078e0213 */
[----:B------:R-:W-:Y:S01]  /*0290*/  ISETP.NE.U32.AND P0, PT, R11, 0x1, PT ;  /* 0x000000010b00780c */ /* 0x000fe20003f05070 */
[----:B------:R-:W-:-:S03]  /*02a0*/  IMAD R11, R10, 0x5, RZ ;  /* 0x000000050a0b7824 */ /* 0x000fc600078e02ff */
[----:B------:R-:W-:Y:S01]  /*02b0*/  R2P PR, R24, 0x7e ;  /* 0x0000007e18007804 */ /* 0x000fe20000000000 */
[----:B------:R-:W-:-:S08]  /*02c0*/  IMAD.WIDE.U32 R10, R11, 0x4, R8 ;  /* 0x000000040b0a7825 */ /* 0x000fd000078e0008 */
[----:B------:R-:W2:Y:S04]  /*02d0*/  @!P0 LDG.E R18, desc[UR4][R10.64] ;  /* 0x000000040a128981 */ /* 0x000ea8000c1e1900 */
[----:B------:R-:W3:Y:S04]  /*02e0*/  @!P0 LDG.E R20, desc[UR4][R10.64+0x10] ;  /* 0x000010040a148981 */ /* 0x000ee8000c1e1900 */
[----:B------:R-:W4:Y:S04]  /*02f0*/  @P1 LDG.E R22, desc[UR4][R10.64+0x14] ;  /* 0x000014040a161981 */ /* 0x000f28000c1e1900 */
[----:B------:R-:W4:Y:S04]  /*0300*/  @P2 LDG.E R26, desc[UR4][R10.64+0x28] ;  /* 0x000028040a1a2981 */ /* 0x000f28000c1e1900 */
[----:B------:R-:W4:Y:S04]  /*0310*/  @!P0 LDG.E R21, desc[UR4][R10.64+0x4] ;  /* 0x000004040a158981 */ /* 0x000f28000c1e1900 */
[----:B------:R-:W4:Y:S04]  /*0320*/  @!P0 LDG.E R23, desc[UR4][R10.64+0xc] ;  /* 0x00000c040a178981 */ /* 0x000f28000c1e1900 */
[----:B------:R-:W4:Y:S04]  /*0330*/  @P1 LDG.E R25, desc[UR4][R10.64+0x18] ;  /* 0x000018040a191981 */ /* 0x000f28000c1e1900 */
[----:B------:R-:W4:Y:S04]  /*0340*/  @P3 LDG.E R28, desc[UR4][R10.64+0x3c] ;  /* 0x00003c040a1c3981 */ /* 0x000f28000c1e1900 */
[----:B------:R-:W4:Y:S01]  /*0350*/  @P6 LDG.E R27, desc[UR4][R10.64+0x7c] ;  /* 0x00007c040a1b6981 */ /* 0x000f22000c1e1900 */
[----:B--2---:R-:W-:-:S03]  /*0360*/  @!P0 LOP3.LUT R15, R15, R18, RZ, 0x3c, !PT ;  /* 0x000000120f0f8212 */ /* 0x004fc600078e3cff */
[----:B------:R-:W2:Y:S01]  /*0370*/  @!P0 LDG.E R18, desc[UR4][R10.64+0x8] ;  /* 0x000008040a128981 */ /* 0x000ea2000c1e1900 */
[----:B---3--:R-:W-:-:S03]  /*0380*/  @!P0 LOP3.LUT R3, R3, R20, RZ, 0x3c, !PT ;  /* 0x0000001403038212 */ /* 0x008fc600078e3cff */
[----:B------:R-:W3:Y:S01]  /*0390*/  @P1 LDG.E R20, desc[UR4][R10.64+0x24] ;  /* 0x000024040a141981 */ /* 0x000ee2000c1e1900 */
[----:B----4-:R-:W-:-:S03]  /*03a0*/  @P1 LOP3.LUT R15, R15, R22, RZ, 0x3c, !PT ;  /* 0x000000160f0f1212 */ /* 0x010fc600078e3cff */
[----:B------:R-:W4:Y:S01]  /*03b0*/  @P2 LDG.E R22, desc[UR4][R10.64+0x38] ;  /* 0x000038040a162981 */ /* 0x000f22000c1e1900 */
[----:B------:R-:W-:-:S03]  /*03c0*/  @P2 LOP3.LUT R15, R15, R26, RZ, 0x3c, !PT ;  /* 0x0000001a0f0f2212 */ /* 0x000fc600078e3cff */
[----:B------:R-:W4:Y:S01]  /*03d0*/  @P4 LDG.E R26, desc[UR4][R10.64+0x50] ;  /* 0x000050040a1a4981 */ /* 0x000f22000c1e1900 */
[----:B------:R-:W-:-:S03]  /*03e0*/  @!P0 LOP3.LUT R4, R4, R21, RZ, 0x3c, !PT ;  /* 0x0000001504048212 */ /* 0x000fc600078e3cff */
[----:B------:R-:W4:Y:S01]  /*03f0*/  @P1 LDG.E R21, desc[UR4][R10.64+0x20] ;  /* 0x000020040a151981 */ /* 0x000f22000c1e1900 */
[----:B------:R-:W-:-:S03]  /*0400*/  @!P0 LOP3.LUT R2, R2, R23, RZ, 0x3c, !PT ;  /* 0x0000001702028212 */ /* 0x000fc600078e3cff */
[----:B------:R-:W4:Y:S01]  /*0410*/  @P2 LDG.E R23, desc[UR4][R10.64+0x2c] ;  /* 0x00002c040a172981 */ /* 0x000f22000c1e1900 */
[----:B------:R-:W-:-:S03]  /*0420*/  @P1 LOP3.LUT R4, R4, R25, RZ, 0x3c, !PT ;  /* 0x0000001904041212 */ /* 0x000fc600078e3cff */
[----:B------:R-:W4:Y:S01]  /*0430*/  @P2 LDG.E R25, desc[UR4][R10.64+0x34] ;  /* 0x000034040a192981 */ /* 0x000f22000c1e1900 */
[----:B--2---:R-:W-:-:S03]  /*0440*/  @!P0 LOP3.LUT R5, R5, R18, RZ, 0x3c, !PT ;  /* 0x0000001205058212 */ /* 0x004fc600078e3cff */
[----:B------:R-:W2:Y:S01]  /*0450*/  @P1 LDG.E R18, desc[UR4][R10.64+0x1c] ;  /* 0x00001c040a121981 */ /* 0x000ea2000c1e1900 */
[----:B---3--:R-:W-:-:S03]  /*0460*/  @P1 LOP3.LUT R3, R3, R20, RZ, 0x3c, !PT ;  /* 0x0000001403031212 */ /* 0x008fc600078e3cff */
[----:B------:R-:W3:Y:S01]  /*0470*/  @P2 LDG.E R20, desc[UR4][R10.64+0x30] ;  /* 0x000030040a142981 */ /* 0x000ee2000c1e1900 */
[----:B----4-:R-:W-:-:S03]  /*0480*/  @P2 LOP3.LUT R3, R3, R22, RZ, 0x3c, !PT ;  /* 0x0000001603032212 */ /* 0x010fc600078e3cff */
[----:B------:R-:W4:Y:S01]  /*0490*/  @P3 LDG.E R22, desc[UR4][R10.64+0x4c] ;  /* 0x00004c040a163981 */ /* 0x000f22000c1e1900 */
[----:B------:R-:W-:-:S04]  /*04a0*/  @P3 LOP3.LUT R15, R15, R28, RZ, 0x3c, !PT ;  /* 0x0000001c0f0f3212 */ /* 0x000fc800078e3cff */
[----:B------:R-:W-:Y:S02]  /*04b0*/  @P4 LOP3.LUT R15, R15, R26, RZ, 0x3c, !PT ;  /* 0x0000001a0f0f4212 */ /* 0x000fe400078e3cff */
[----:B------:R-:W-:Y:S01]  /*04c0*/  @P1 LOP3.LUT R2, R2, R21, RZ, 0x3c, !PT ;  /* 0x0000001502021212 */ /* 0x000fe200078e3cff */
[----:B------:R-:W4:Y:S04]  /*04d0*/  @P5 LDG.E R26, desc[UR4][R10.64+0x64] ;  /* 0x000064040a1a5981 */ /* 0x000f28000c1e1900 */
[----:B------:R-:W4:Y:S01]  /*04e0*/  @P3 LDG.E R21, desc[UR4][R10.64+0x40] ;  /* 0x000040040a153981 */ /* 0x000f22000c1e1900 */
[----:B------:R-:W-:Y:S02]  /*04f0*/  @P2 LOP3.LUT R4, R4, R23, RZ, 0x3c, !PT ;  /* 0x0000001704042212 */ /* 0x000fe400078e3cff */
[----:B------:R-:W-:Y:S01]  /*0500*/  @P2 LOP3.LUT R2, R2, R25, RZ, 0x3c, !PT ;  /* 0x0000001902022212 */ /* 0x000fe200078e3cff */
[----:B------:R-:W4:Y:S04]  /*0510*/  @P3 LDG.E R23, desc[UR4][R10.64+0x48] ;  /* 0x000048040a173981 */ /* 0x000f28000c1e1900 */
[----:B------:R-:W4:Y:S01]  /*0520*/  @P4 LDG.E R25, desc[UR4][R10.64+0x54] ;  /* 0x000054040a194981 */ /* 0x000f22000c1e1900 */
[----:B--2---:R-:W-:-:S03]  /*0530*/  @P1 LOP3.LUT R5, R5, R18, RZ, 0x3c, !PT ;  /* 0x0000001205051212 */ /* 0x004fc600078e3cff */
[----:B------:R-:W2:Y:S01]  /*0540*/  @P3 LDG.E R18, desc[UR4][R10.64+0x44] ;  /* 0x000044040a123981 */ /* 0x000ea2000c1e1900 */
[----:B---3--:R-:W-:-:S03]  /*0550*/  @P2 LOP3.LUT R5, R5, R20, RZ, 0x3c, !PT ;  /* 0x0000001405052212 */ /* 0x008fc600078e3cff */
[----:B------:R-:W3:Y:S01]  /*0560*/  @P4 LDG.E R20, desc[UR4][R10.64+0x58] ;  /* 0x000058040a144981 */ /* 0x000ee2000c1e1900 */
[----:B----4-:R-:W-:-:S03]  /*0570*/  @P3 LOP3.LUT R3, R3, R22, RZ, 0x3c, !PT ;  /* 0x0000001603033212 */ /* 0x010fc600078e3cff */
[----:B------:R-:W4:Y:S01]  /*0580*/  @P4 LDG.E R22, desc[UR4][R10.64+0x60] ;  /* 0x000060040a164981 */ /* 0x000f22000c1e1900 */
[----:B------:R-:W-:Y:S02]  /*0590*/  LOP3.LUT P0, RZ, R24, 0x80, RZ, 0xc0, !PT ;  /* 0x0000008018ff7812 */ /* 0x000fe4000780c0ff */
[----:B------:R-:W-:Y:S02]  /*05a0*/  @P5 LOP3.LUT R15, R15, R26, RZ, 0x3c, !PT ;  /* 0x0000001a0f0f5212 */ /* 0x000fe400078e3cff */
[----:B------:R-:W4:Y:S01]  /*05b0*/  @P6 LDG.E R26, desc[UR4][R10.64+0x78] ;  /* 0x000078040a1a6981 */ /* 0x000f22000c1e1900 */
[----:B------:R-:W-:-:S03]  /*05c0*/  @P3 LOP3.LUT R4, R4, R21, RZ, 0x3c, !PT ;  /* 0x0000001504043212 */ /* 0x000fc600078e3cff */
[----:B------:R-:W4:Y:S01]  /*05d0*/  @P4 LDG.E R21, desc[UR4][R10.64+0x5c] ;  /* 0x00005c040a154981 */ /* 0x000f22000c1e1900 */
[----:B------:R-:W-:-:S03]  /*05e0*/  @P3 LOP3.LUT R2, R2, R23, RZ, 0x3c, !PT ;  /* 0x0000001702023212 */ /* 0x000fc600078e3cff */
[----:B------:R-:W4:Y:S01]  /*05f0*/  @P5 LDG.E R23, desc[UR4][R10.64+0x68] ;  /* 0x000068040a175981 */ /* 0x000f22000c1e1900 */
[----:B------:R-:W-:-:S03]  /*0600*/  @P4 LOP3.LUT R4, R4, R25, RZ, 0x3c, !PT ;  /* 0x0000001904044212 */ /* 0x000fc600078e3cff */
[----:B------:R-:W4:Y:S01]  /*0610*/  @P5 LDG.E R25, desc[UR4][R10.64+0x70] ;  /* 0x000070040a195981 */ /* 0x000f22000c1e1900 */
[----:B--2---:R-:W-:-:S03]  /*0620*/  @P3 LOP3.LUT R5, R5, R18, RZ, 0x3c, !PT ;  /* 0x0000001205053212 */ /* 0x004fc600078e3cff */
[----:B------:R-:W2:Y:S01]  /*0630*/  @P5 LDG.E R18, desc[UR4][R10.64+0x6c] ;  /* 0x00006c040a125981 */ /* 0x000ea2000c1e1900 */
[----:B---3--:R-:W-:-:S03]  /*0640*/  @P4 LOP3.LUT R5, R5, R20, RZ, 0x3c, !PT ;  /* 0x0000001405054212 */ /* 0x008fc600078e3cff */
[----:B------:R-:W3:Y:S01]  /*0650*/  @P5 LDG.E R20, desc[UR4][R10.64+0x74] ;  /* 0x000074040a145981 */ /* 0x000ee2000c1e1900 */
[----:B----4-:R-:W-:-:S03]  /*0660*/  @P4 LOP3.LUT R3, R3, R22, RZ, 0x3c, !PT ;  /* 0x0000001603034212 */ /* 0x010fc600078e3cff */
[----:B------:R-:W4:Y:S01]  /*0670*/  @P0 LDG.E R22, desc[UR4][R10.64+0x8c] ;  /* 0x00008c040a160981 */ /* 0x000f22000c1e1900 */
[----:B------:R-:W-:-:S03]  /*0680*/  @P6 LOP3.LUT R15, R15, R26, RZ, 0x3c, !PT ;  /* 0x0000001a0f0f6212 */ /* 0x000fc600078e3cff */
        /* <DEDUP_REMOVED lines=13> */
[----:B------:R-:W-:Y:S02]  /*0760*/  @P6 LOP3.LUT R4, R4, R27, RZ, 0x3c, !PT ;  /* 0x0000001b04046212 */ /* 0x000fe400078e3cff */
[----:B------:R-:W-:Y:S02]  /*0770*/  @P6 LOP3.LUT R2, R2, R21, RZ, 0x3c, !PT ;  /* 0x0000001502026212 */ /* 0x000fe400078e3cff */
[----:B------:R-:W-:Y:S02]  /*0780*/  @P0 LOP3.LUT R4, R4, R23, RZ, 0x3c, !PT ;  /* 0x0000001704040212 */ /* 0x000fe400078e3cff */
[----:B------:R-:W-:Y:S02]  /*0790*/  @P0 LOP3.LUT R2, R2, R25, RZ, 0x3c, !PT ;  /* 0x0000001902020212 */ /* 0x000fe400078e3cff */
[----:B--2---:R-:W-:Y:S02]  /*07a0*/  @P6 LOP3.LUT R5, R5, R18, RZ, 0x3c, !PT ;  /* 0x0000001205056212 */ /* 0x004fe400078e3cff */
[----:B---3--:R-:W-:-:S02]  /*07b0*/  @P6 LOP3.LUT R3, R3, R20, RZ, 0x3c, !PT ;  /* 0x0000001403036212 */ /* 0x008fc400078e3cff */
[----:B----4-:R-:W-:Y:S02]  /*07c0*/  @P0 LOP3.LUT R5, R5, R22, RZ, 0x3c, !PT ;  /* 0x0000001605050212 */ /* 0x010fe400078e3cff */
[----:B------:R-:W-:Y:S02]  /*07d0*/  @P0 LOP3.LUT R3, R3, R26, RZ, 0x3c, !PT ;  /* 0x0000001a03030212 */ /* 0x000fe400078e3cff */
[----:B------:R-:W-:-:S13]  /*07e0*/  R2P PR, R24.B1, 0x7f ;  /* 0x0000007f18007804 */ /* 0x000fda0000001000 */
[----:B------:R-:W2:Y:S04]  /*07f0*/  @P0 LDG.E R18, desc[UR4][R10.64+0xa0] ;  /* 0x0000a0040a120981 */ /* 0x000ea8000c1e1900 */
[----:B------:R-:W3:Y:S04]  /*0800*/  @P1 LDG.E R22, desc[UR4][R10.64+0xb4] ;  /* 0x0000b4040a161981 */ /* 0x000ee8000c1e1900 */
[----:B------:R-:W4:Y:S04]  /*0810*/  @P2 LDG.E R26, desc[UR4][R10.64+0xc8] ;  /* 0x0000c8040a1a2981 */ /* 0x000f28000c1e1900 */
[----:B------:R-:W4:Y:S04]  /*0820*/  @P3 LDG.E R28, desc[UR4][R10.64+0xdc] ;  /* 0x0000dc040a1c3981 */ /* 0x000f28000c1e1900 */
[----:B------:R-:W4:Y:S04]  /*0830*/  @P0 LDG.E R23, desc[UR4][R10.64+0xa4] ;  /* 0x0000a4040a170981 */ /* 0x000f28000c1e1900 */
[----:B------:R-:W4:Y:S04]  /*0840*/  @P0 LDG.E R20, desc[UR4][R10.64+0xa8] ;  /* 0x0000a8040a140981 */ /* 0x000f28000c1e1900 */
[----:B------:R-:W4:Y:S04]  /*0850*/  @P4 LDG.E R25, desc[UR4][R10.64+0xf0] ;  /* 0x0000f0040a194981 */ /* 0x000f28000c1e1900 */
        /* <DEDUP_REMOVED lines=21> */
[----:B------:R-:W-:Y:S02]  /*09b0*/  LOP3.LUT P0, RZ, R24, 0x8000, RZ, 0xc0, !PT ;  /* 0x0000800018ff7812 */ /* 0x000fe4000780c0ff */
[----:B----4-:R-:W-:Y:S01]  /*09c0*/  @P5 LOP3.LUT R15, R15, R26, RZ, 0x3c, !PT ;  /* 0x0000001a0f0f5212 */ /* 0x010fe200078e3cff */
[----:B------:R-:W4:Y:S04]  /*09d0*/  @P3 LDG.E R24, desc[UR4][R10.64+0xe4] ;  /* 0x0000e4040a183981 */ /* 0x000f28000c1e1900 */
[----:B------:R-:W2:Y:S01]  /*09e0*/  @P6 LDG.E R26, desc[UR4][R10.64+0x118] ;  /* 0x000118040a1a6981 */ /* 0x000ea2000c1e1900 */
        /* <DEDUP_REMOVED lines=8> */
[----:B---3--:R-:W-:-:S03]  /*0a70*/  @P2 LOP3.LUT R3, R3, R22, RZ, 0x3c, !PT ;  /* 0x0000001603032212 */ /* 0x008fc600078e3cff */
[----:B------:R-:W3:Y:S01]  /*0a80*/  @P4 LDG.E R22, desc[UR4][R10.64+0x100] ;  /* 0x000100040a164981 */ /* 0x000ee2000c1e1900 */
[----:B--2---:R-:W-:-:S03]  /*0a90*/  @P6 LOP3.LUT R15, R15, R26, RZ, 0x3c, !PT ;  /* 0x0000001a0f0f6212 */ /* 0x004fc600078e3cff */
[----:B------:R-:W2:Y:S01]  /*0aa0*/  @P0 LDG.E R26, desc[UR4][R10.64+0x12c] ;  /* 0x00012c040a1a0981 */ /* 0x000ea2000c1e1900 */
[----:B----4-:R-:W-:-:S03]  /*0ab0*/  @P2 LOP3.LUT R2, R2, R23, RZ, 0x3c, !PT ;  /* 0x0000001702022212 */ /* 0x010fc600078e3cff */
[----:B------:R-:W4:Y:S01]  /*0ac0*/  @P4 LDG.E R23, desc[UR4][R10.64+0xfc] ;  /* 0x0000fc040a174981 */ /* 0x000f22000c1e1900 */
[----:B------:R-:W-:-:S03]  /*0ad0*/  @P2 LOP3.LUT R5, R5, R20, RZ, 0x3c, !PT ;  /* 0x0000001405052212 */ /* 0x000fc600078e3cff */
[----:B------:R-:W4:Y:S01]  /*0ae0*/  @P4 LDG.E R20, desc[UR4][R10.64+0xf8] ;  /* 0x0000f8040a144981 */ /* 0x000f22000c1e1900 */
[----:B------:R-:W-:Y:S02]  /*0af0*/  @P3 LOP3.LUT R2, R2, R27, RZ, 0x3c, !PT ;  /* 0x0000001b02023212 */ /* 0x000fe400078e3cff */
[----:B------:R-:W-:Y:S01]  /*0b00*/  @P3 LOP3.LUT R4, R4, R25, RZ, 0x3c, !PT ;  /* 0x0000001904043212 */ /* 0x000fe200078e3cff */
[----:B------:R-:W4:Y:S01]  /*0b10*/  @P5 LDG.E R27, desc[UR4][R10.64+0x110] ;  /* 0x000110040a1b5981 */ /* 0x000f22000c1e1900 */
[----:B------:R-:W-:-:S03]  /*0b20*/  @P3 LOP3.LUT R5, R5, R24, RZ, 0x3c, !PT ;  /* 0x0000001805053212 */ /* 0x000fc600078e3cff */
[----:B------:R-:W4:Y:S04]  /*0b30*/  @P5 LDG.E R25, desc[UR4][R10.64+0x108] ;  /* 0x000108040a195981 */ /* 0x000f28000c1e1900 */
        /* <DEDUP_REMOVED lines=19> */
[----:B------:R-:W-:-:S05]  /*0c70*/  VIADD R19, R19, 0x10 ;  /* 0x0000001013137836 */ /* 0x000fca0000000000 */
[----:B------:R-:W-:Y:S02]  /*0c80*/  ISETP.NE.AND P1, PT, R19, 0x20, PT ;  /* 0x000000201300780c */ /* 0x000fe40003f25270 */
[----:B------:R-:W-:Y:S02]  /*0c90*/  @P5 LOP3.LUT R3, R3, R18, RZ, 0x3c, !PT ;  /* 0x0000001203035212 */ /* 0x000fe400078e3cff */
[----:B------:R-:W-:Y:S02]  /*0ca0*/  @P6 LOP3.LUT R4, R4, R21, RZ, 0x3c, !PT ;  /* 0x0000001504046212 */ /* 0x000fe400078e3cff */
[----:B---3--:R-:W-:-:S04]  /*0cb0*/  @P6 LOP3.LUT R3, R3, R22, RZ, 0x3c, !PT ;  /* 0x0000001603036212 */ /* 0x008fc800078e3cff */
[----:B--2---:R-:W-:Y:S02]  /*0cc0*/  @P0 LOP3.LUT R3, R3, R26, RZ, 0x3c, !PT ;  /* 0x0000001a03030212 */ /* 0x004fe400078e3cff */
[----:B----4-:R-:W-:Y:S02]  /*0cd0*/  @P6 LOP3.LUT R2, R2, R23, RZ, 0x3c, !PT ;  /* 0x0000001702026212 */ /* 0x010fe400078e3cff */
[----:B------:R-:W-:Y:S02]  /*0ce0*/  @P6 LOP3.LUT R5, R5, R20, RZ, 0x3c, !PT ;  /* 0x0000001405056212 */ /* 0x000fe400078e3cff */
[----:B------:R-:W-:Y:S02]  /*0cf0*/  @P0 LOP3.LUT R2, R2, R27, RZ, 0x3c, !PT ;  /* 0x0000001b02020212 */ /* 0x000fe400078e3cff */
[----:B------:R-:W-:Y:S02]  /*0d00*/  @P0 LOP3.LUT R4, R4, R25, RZ, 0x3c, !PT ;  /* 0x0000001904040212 */ /* 0x000fe400078e3cff */
[----:B------:R-:W-:Y:S01]  /*0d10*/  @P0 LOP3.LUT R5, R5, R24, RZ, 0x3c, !PT ;  /* 0x0000001805050212 */ /* 0x000fe200078e3cff */
[----:B------:R-:W-:Y:S06]  /*0d20*/  @P1 BRA `(.L_x_7) ;  /* 0xfffffff400481947 */ /* 0x000fec000383ffff */
[----:B------:R-:W-:-:S05]  /*0d30*/  VIADD R17, R17, 0x1 ;  /* 0x0000000111117836 */ /* 0x000fca0000000000 */
[----:B------:R-:W-:-:S13]  /*0d40*/  ISETP.NE.AND P0, PT, R17, 0x5, PT ;  /* 0x000000051100780c */ /* 0x000fda0003f05270 */
[----:B------:R-:W-:Y:S05]  /*0d50*/  @P0 BRA `(.L_x_8) ;  /* 0xfffffff400300947 */ /* 0x000fea000383ffff */
[----:B------:R0:W-:Y:S01]  /*0d60*/  STG.E.64 desc[UR4][R6.64+0x8], R4 ;  /* 0x0000080406007986 */ /* 0x0001e2000c101b04 */
[----:B------:R-:W-:Y:S01]  /*0d70*/  VIADD R14, R14, 0x1 ;  /* 0x000000010e0e7836 */ /* 0x000fe20000000000 */
[----:B------:R-:W-:Y:S02]  /*0d80*/  LOP3.LUT R11, R13, 0x3, RZ, 0xc0, !PT ;  /* 0x000000030d0b7812 */ /* 0x000fe400078ec0ff */
[----:B------:R0:W-:Y:S02]  /*0d90*/  STG.E.64 desc[UR4][R6.64+0x10], R2 ;  /* 0x0000100206007986 */ /* 0x0001e4000c101b04 */
[----:B------:R-:W-:Y:S02]  /*0da0*/  ISETP.GE.U32.AND P0, PT, R14, R11, PT ;  /* 0x0000000b0e00720c */ /* 0x000fe40003f06070 */
[----:B------:R0:W-:Y:S11]  /*0db0*/  STG.E desc[UR4][R6.64+0x4], R15 ;  /* 0x0000040f06007986 */ /* 0x0001f6000c101904 */
[----:B------:R-:W-:Y:S05]  /*0dc0*/  @!P0 BRA `(.L_x_9) ;  /* 0xfffffff400048947 */ /* 0x000fea000383ffff */
.L_x_6:
[----:B------:R-:W-:Y:S05]  /*0dd0*/  BSYNC.RECONVERGENT B1 ;  /* 0x0000000000017941 */ /* 0x000fea0003800200 */
.L_x_5:
[C---:B------:R-:W-:Y:S01]  /*0de0*/  ISETP.GT.U32.AND P0, PT, R13.reuse, 0x3, PT ;  /* 0x000000030d00780c */ /* 0x040fe20003f04070 */
[----:B------:R-:W-:Y:S01]  /*0df0*/  VIADD R12, R12, 0x1 ;  /* 0x000000010c0c7836 */ /* 0x000fe20000000000 */
[--C-:B------:R-:W-:Y:S02]  /*0e00*/  SHF.R.U64 R13, R13, 0x2, R0.reuse ;  /* 0x000000020d0d7819 */ /* 0x100fe40000001200 */
[----:B------:R-:W-:Y:S02]  /*0e10*/  ISETP.GT.U32.AND.EX P0, PT, R0, RZ, PT, P0 ;  /* 0x000000ff0000720c */ /* 0x000fe40003f04100 */
[----:B------:R-:W-:-:S11]  /*0e20*/  SHF.R.U32.HI R0, RZ, 0x2, R0 ;  /* 0x00000002ff007819 */ /* 0x000fd60000011600 */
[----:B------:R-:W-:Y:S05]  /*0e30*/  @P0 BRA `(.L_x_10) ;  /* 0xfffffff000c80947 */ /* 0x000fea000383ffff */
.L_x_4:
[----:B------:R-:W-:Y:S05]  /*0e40*/  BSYNC.RECONVERGENT B0 ;  /* 0x0000000000007941 */ /* 0x000fea0003800200 */
.L_x_3:
[----:B------:R-:W-:Y:S04]  /*0e50*/  STG.E.64 desc[UR4][R6.64+0x18], RZ ;  /* 0x000018ff06007986 */ /* 0x000fe8000c101b04 */
[----:B------:R-:W-:Y:S04]  /*0e60*/  STG.E desc[UR4][R6.64+0x20], RZ ;  /* 0x000020ff06007986 */ /* 0x000fe8000c101904 */
[----:B------:R-:W-:Y:S01]  /*0e70*/  STG.E.64 desc[UR4][R6.64+0x28], RZ ;  /* 0x000028ff06007986 */ /* 0x000fe2000c101b04 */
[----:B------:R-:W-:Y:S05]  /*0e80*/  EXIT ;  /* 0x000000000000794d */ /* 0x000fea0003800000 */
.L_x_11:
        /* <DEDUP_REMOVED lines=15> */
.L_x_13:


//--------------------- .nv.global.init           --------------------------
	.section	.nv.global.init,"aw",@progbits
	.align	4
.nv.global.init:
	.type		mrg32k3aM1SubSeq,@object
	.size		mrg32k3aM1SubSeq,(mrg32k3aM2SubSeq - mrg32k3aM1SubSeq)
mrg32k3aM1SubSeq:
        /*0000*/ 	.byte	0x0b, 0xcc, 0xee, 0x04, 0x73, 0x29, 0x8b, 0x6f, 0xf6, 0x53, 0x03, 0xf6, 0x23, 0xf6, 0xea, 0xda
        /* <DEDUP_REMOVED lines=125> */
	.type		mrg32k3aM2SubSeq,@object
	.size		mrg32k3aM2SubSeq,(mrg32k3aM1 - mrg32k3aM2SubSeq)
mrg32k3aM2SubSeq:
        /* <DEDUP_REMOVED lines=126> */
	.type		mrg32k3aM1,@object
	.size		mrg32k3aM1,(mrg32k3aM1Seq - mrg32k3aM1)
mrg32k3aM1:
        /* <DEDUP_REMOVED lines=144> */
	.type		mrg32k3aM1Seq,@object
	.size		mrg32k3aM1Seq,(mrg32k3aM2 - mrg32k3aM1Seq)
mrg32k3aM1Seq:
        /* <DEDUP_REMOVED lines=144> */
	.type		mrg32k3aM2,@object
	.size		mrg32k3aM2,(mrg32k3aM2Seq - mrg32k3aM2)
mrg32k3aM2:
        /* <DEDUP_REMOVED lines=144> */
	.type		mrg32k3aM2Seq,@object
	.size		mrg32k3aM2Seq,(precalc_xorwow_matrix - mrg32k3aM2Seq)
mrg32k3aM2Seq:
        /* <DEDUP_REMOVED lines=144> */
	.type		precalc_xorwow_matrix,@object
	.size		precalc_xorwow_matrix,(precalc_xorwow_offset_matrix - precalc_xorwow_matrix)
precalc_xorwow_matrix:
        /* <DEDUP_REMOVED lines=6400> */
	.type		precalc_xorwow_offset_matrix,@object
	.size		precalc_xorwow_offset_matrix,(.L_1 - precalc_xorwow_offset_matrix)
precalc_xorwow_offset_matrix:
        /* <DEDUP_REMOVED lines=6400> */
.L_1:


//--------------------- .nv.shared.reserved.0     --------------------------
	.section	.nv.shared.reserved.0,"aw",@nobits
	.weak		__nv_reservedSMEM_offset_0_alias
	.size		__nv_reservedSMEM_offset_0_alias, 0, 64
	.other		__nv_reservedSMEM_offset_0_alias,@"STO_CUDA_RESERVED_SHARED STV_DEFAULT"
__nv_reservedSMEM_offset_0_alias:
	.zero		0
	.zero		64


//--------------------- .nv.constant0._Z10MonteCarloP17curandStateXORWOWPiS1_ --------------------------
	.section	.nv.constant0._Z10MonteCarloP17curandStateXORWOWPiS1_,"a",@progbits
	.sectionflags	@""
	.align	4
.nv.constant0._Z10MonteCarloP17curandStateXORWOWPiS1_:
	.zero		920


//--------------------- .nv.constant0._Z4initP17curandStateXORWOW --------------------------
	.section	.nv.constant0._Z4initP17curandStateXORWOW,"a",@progbits
	.sectionflags	@""
	.align	4
.nv.constant0._Z4initP17curandStateXORWOW:
	.zero		904


//--------------------- SYMBOLS --------------------------

	.type		.nv.reservedSmem.offset0,@object
	.size		.nv.reservedSmem.offset0,0x4
